	.headerflags	@"EF_CUDA_TEXMODE_UNIFIED EF_CUDA_64BIT_ADDRESS EF_CUDA_ACCELERATORS EF_CUDA_SM90 EF_CUDA_VIRTUAL_SM(EF_CUDA_SM90)"
	.elftype	@"ET_EXEC"


//--------------------- .nv.info                  --------------------------
	.section	.nv.info,"",@"SHT_CUDA_INFO"
	.align	4


	//----- nvinfo : EIATTR_REGCOUNT
	.align		4
        /*0000*/ 	.byte	0x04, 0x2f
        /*0002*/ 	.short	(.L_3 - .L_2)
	.align		4
.L_2:
        /*0004*/ 	.word	index@(triton_poi_fused__native_batch_norm_legit_no_training__prelu_kernel_add_cat_30)
        /*0008*/ 	.word	0x0000001c


	//----- nvinfo : EIATTR_MIN_STACK_SIZE
	.align		4
.L_3:
        /*000c*/ 	.byte	0x04, 0x12
        /*000e*/ 	.short	(.L_5 - .L_4)
	.align		4
.L_4:
        /*0010*/ 	.word	index@(triton_poi_fused__native_batch_norm_legit_no_training__prelu_kernel_add_cat_30)
        /*0014*/ 	.word	0x00000000


	//----- nvinfo : EIATTR_FRAME_SIZE
	.align		4
.L_5:
        /*0018*/ 	.byte	0x04, 0x11
        /*001a*/ 	.short	(.L_7 - .L_6)
	.align		4
.L_6:
        /*001c*/ 	.word	index@(triton_poi_fused__native_batch_norm_legit_no_training__prelu_kernel_add_cat_30)
        /*0020*/ 	.word	0x00000000


	//----- nvinfo : EIATTR_MIN_STACK_SIZE
	.align		4
.L_7:
        /*0024*/ 	.byte	0x04, 0x12
        /*0026*/ 	.short	(.L_9 - .L_8)
	.align		4
.L_8:
        /*0028*/ 	.word	index@(triton_poi_fused__native_batch_norm_legit_no_training__prelu_kernel_add_cat_30)
        /*002c*/ 	.word	0x00000000
.L_9:


//--------------------- .nv.info.triton_poi_fused__native_batch_norm_legit_no_training__prelu_kernel_add_cat_30 --------------------------
	.section	.nv.info.triton_poi_fused__native_batch_norm_legit_no_training__prelu_kernel_add_cat_30,"",@"SHT_CUDA_INFO"
	.sectionflags	@""
	.align	4


	//----- nvinfo : EIATTR_CUDA_API_VERSION
	.align		4
        /*0000*/ 	.byte	0x04, 0x37
        /*0002*/ 	.short	(.L_11 - .L_10)
.L_10:
        /*0004*/ 	.word	0x0000007c


	//----- nvinfo : EIATTR_KPARAM_INFO
	.align		4
.L_11:
        /*0008*/ 	.byte	0x04, 0x17
        /*000a*/ 	.short	(.L_13 - .L_12)
.L_12:
        /*000c*/ 	.word	0x00000000
        /*0010*/ 	.short	0x000b
        /*0012*/ 	.short	0x0058
        /*0014*/ 	.byte	0x00, 0xf0, 0x11, 0x00


	//----- nvinfo : EIATTR_KPARAM_INFO
	.align		4
.L_13:
        /*0018*/ 	.byte	0x04, 0x17
        /*001a*/ 	.short	(.L_15 - .L_14)
.L_14:
        /*001c*/ 	.word	0x00000000
        /*0020*/ 	.short	0x000a
        /*0022*/ 	.short	0x0050
        /*0024*/ 	.byte	0x00, 0xf4, 0x21, 0x00


	//----- nvinfo : EIATTR_KPARAM_INFO
	.align		4
.L_15:
        /*0028*/ 	.byte	0x04, 0x17
        /*002a*/ 	.short	(.L_17 - .L_16)
.L_16:
        /*002c*/ 	.word	0x00000000
        /*0030*/ 	.short	0x0009
        /*0032*/ 	.short	0x0048
        /*0034*/ 	.byte	0x00, 0xf4, 0x21, 0x00


	//----- nvinfo : EIATTR_KPARAM_INFO
	.align		4
.L_17:
        /*0038*/ 	.byte	0x04, 0x17
        /*003a*/ 	.short	(.L_19 - .L_18)
.L_18:
        /*003c*/ 	.word	0x00000000
        /*0040*/ 	.short	0x0008
        /*0042*/ 	.short	0x0040
        /*0044*/ 	.byte	0x00, 0xf4, 0x21, 0x00


	//----- nvinfo : EIATTR_KPARAM_INFO
	.align		4
.L_19:
        /*0048*/ 	.byte	0x04, 0x17
        /*004a*/ 	.short	(.L_21 - .L_20)
.L_20:
        /*004c*/ 	.word	0x00000000
        /*0050*/ 	.short	0x0007
        /*0052*/ 	.short	0x0038
        /*0054*/ 	.byte	0x00, 0xf4, 0x21, 0x00


	//----- nvinfo : EIATTR_KPARAM_INFO
	.align		4
.L_21:
        /*0058*/ 	.byte	0x04, 0x17
        /*005a*/ 	.short	(.L_23 - .L_22)
.L_22:
        /*005c*/ 	.word	0x00000000
        /*0060*/ 	.short	0x0006
        /*0062*/ 	.short	0x0030
        /*0064*/ 	.byte	0x00, 0xf4, 0x21, 0x00


	//----- nvinfo : EIATTR_KPARAM_INFO
	.align		4
.L_23:
        /*0068*/ 	.byte	0x04, 0x17
        /*006a*/ 	.short	(.L_25 - .L_24)
.L_24:
        /*006c*/ 	.word	0x00000000
        /*0070*/ 	.short	0x0005
        /*0072*/ 	.short	0x0028
        /*0074*/ 	.byte	0x00, 0xf4, 0x21, 0x00


	//----- nvinfo : EIATTR_KPARAM_INFO
	.align		4
.L_25:
        /*0078*/ 	.byte	0x04, 0x17
        /*007a*/ 	.short	(.L_27 - .L_26)
.L_26:
        /*007c*/ 	.word	0x00000000
        /*0080*/ 	.short	0x0004
        /*0082*/ 	.short	0x0020
        /*0084*/ 	.byte	0x00, 0xf4, 0x21, 0x00


	//----- nvinfo : EIATTR_KPARAM_INFO
	.align		4
.L_27:
        /*0088*/ 	.byte	0x04, 0x17
        /*008a*/ 	.short	(.L_29 - .L_28)
.L_28:
        /*008c*/ 	.word	0x00000000
        /*0090*/ 	.short	0x0003
        /*0092*/ 	.short	0x0018
        /*0094*/ 	.byte	0x00, 0xf4, 0x21, 0x00


	//----- nvinfo : EIATTR_KPARAM_INFO
	.align		4
.L_29:
        /*0098*/ 	.byte	0x04, 0x17
        /*009a*/ 	.short	(.L_31 - .L_30)
.L_30:
        /*009c*/ 	.word	0x00000000
        /*00a0*/ 	.short	0x0002
        /*00a2*/ 	.short	0x0010
        /*00a4*/ 	.byte	0x00, 0xf4, 0x21, 0x00


	//----- nvinfo : EIATTR_KPARAM_INFO
	.align		4
.L_31:
        /*00a8*/ 	.byte	0x04, 0x17
        /*00aa*/ 	.short	(.L_33 - .L_32)
.L_32:
        /*00ac*/ 	.word	0x00000000
        /*00b0*/ 	.short	0x0001
        /*00b2*/ 	.short	0x0008
        /*00b4*/ 	.byte	0x00, 0xf4, 0x21, 0x00


	//----- nvinfo : EIATTR_KPARAM_INFO
	.align		4
.L_33:
        /*00b8*/ 	.byte	0x04, 0x17
        /*00ba*/ 	.short	(.L_35 - .L_34)
.L_34:
        /*00bc*/ 	.word	0x00000000
        /*00c0*/ 	.short	0x0000
        /*00c2*/ 	.short	0x0000
        /*00c4*/ 	.byte	0x00, 0xf4, 0x21, 0x00


	//----- nvinfo : EIATTR_SPARSE_MMA_MASK
	.align		4
.L_35:
        /*00c8*/ 	.byte	0x03, 0x50
        /*00ca*/ 	.short	0x0000


	//----- nvinfo : EIATTR_MAXREG_COUNT
	.align		4
        /*00cc*/ 	.byte	0x03, 0x1b
        /*00ce*/ 	.short	0x00ff


	//----- nvinfo : EIATTR_EXIT_INSTR_OFFSETS
	.align		4
        /*00d0*/ 	.byte	0x04, 0x1c
        /*00d2*/ 	.short	(.L_37 - .L_36)


	//   ....[0]....
.L_36:
        /*00d4*/ 	.word	0x00000480


	//----- nvinfo : EIATTR_REQNTID
	.align		4
.L_37:
        /*00d8*/ 	.byte	0x04, 0x10
        /*00da*/ 	.short	(.L_39 - .L_38)
.L_38:
        /*00dc*/ 	.word	0x00000080
        /*00e0*/ 	.word	0x00000001
        /*00e4*/ 	.word	0x00000001


	//----- nvinfo : EIATTR_CBANK_PARAM_SIZE
	.align		4
.L_39:
        /*00e8*/ 	.byte	0x03, 0x19
        /*00ea*/ 	.short	0x005c


	//----- nvinfo : EIATTR_PARAM_CBANK
	.align		4
        /*00ec*/ 	.byte	0x04, 0x0a
        /*00ee*/ 	.short	(.L_41 - .L_40)
	.align		4
.L_40:
        /*00f0*/ 	.word	index@(.nv.constant0.triton_poi_fused__native_batch_norm_legit_no_training__prelu_kernel_add_cat_30)
        /*00f4*/ 	.short	0x0210
        /*00f6*/ 	.short	0x005c


	//----- nvinfo : EIATTR_SW_WAR
	.align		4
.L_41:
        /*00f8*/ 	.byte	0x04, 0x36
        /*00fa*/ 	.short	(.L_43 - .L_42)
.L_42:
        /*00fc*/ 	.word	0x00000008
.L_43:


//--------------------- .nv.callgraph             --------------------------
	.section	.nv.callgraph,"",@"SHT_CUDA_CALLGRAPH"
	.align	4
	.sectionentsize	8
	.align		4
        /*0000*/ 	.word	0x00000000
	.align		4
        /*0004*/ 	.word	0xffffffff
	.align		4
        /*0008*/ 	.word	0x00000000
	.align		4
        /*000c*/ 	.word	0xfffffffe
	.align		4
        /*0010*/ 	.word	0x00000000
	.align		4
        /*0014*/ 	.word	0xfffffffd
	.align		4
        /*0018*/ 	.word	0x00000000
	.align		4
        /*001c*/ 	.word	0xfffffffc


//--------------------- .nv.constant4             --------------------------
	.section	.nv.constant4,"a",@progbits
	.align	8
	.align		8
.nv.constant4:
        /*0000*/ 	.dword	_$_str
	.align		8
        /*0008*/ 	.dword	_$_str_$_2


//--------------------- .text.triton_poi_fused__native_batch_norm_legit_no_training__prelu_kernel_add_cat_30 --------------------------
	.section	.text.triton_poi_fused__native_batch_norm_legit_no_training__prelu_kernel_add_cat_30,"ax",@progbits
	.align	128
        .global         triton_poi_fused__native_batch_norm_legit_no_training__prelu_kernel_add_cat_30
        .type           triton_poi_fused__native_batch_norm_legit_no_training__prelu_kernel_add_cat_30,@function
        .size           triton_poi_fused__native_batch_norm_legit_no_training__prelu_kernel_add_cat_30,(.L_x_1 - triton_poi_fused__native_batch_norm_legit_no_training__prelu_kernel_add_cat_30)
        .other          triton_poi_fused__native_batch_norm_legit_no_training__prelu_kernel_add_cat_30,@"STO_CUDA_ENTRY STV_DEFAULT"
triton_poi_fused__native_batch_norm_legit_no_training__prelu_kernel_add_cat_30:
.text.triton_poi_fused__native_batch_norm_legit_no_training__prelu_kernel_add_cat_30:
[----:B------:R-:W-:Y:S01]  /*0000*/  LDC R1, c[0x0][0x28] ;  /* 0x00000a00ff017b82 */ /* 0x000fe20000000800 */
[----:B------:R-:W1:Y:S01]  /*0010*/  S2R R7, SR_TID.X ;  /* 0x0000000000077919 */ /* 0x000e620000002100 */
[----:B------:R-:W-:-:S06]  /*0020*/  ULDC.64 UR4, c[0x0][0x208] ;  /* 0x0000820000047ab9 */ /* 0x000fcc0000000a00 */
[----:B------:R-:W2:Y:S01]  /*0030*/  LDC.64 R14, c[0x0][0x220] ;  /* 0x00008800ff0e7b82 */ /* 0x000ea20000000a00 */
[----:B------:R-:W3:Y:S07]  /*0040*/  S2R R0, SR_CTAID.X ;  /* 0x0000000000007919 */ /* 0x000eee0000002500 */
[----:B------:R-:W4:Y:S08]  /*0050*/  LDC.64 R20, c[0x0][0x218] ;  /* 0x00008600ff147b82 */ /* 0x000f300000000a00 */
[----:B------:R-:W5:Y:S08]  /*0060*/  LDC.64 R18, c[0x0][0x230] ;  /* 0x00008c00ff127b82 */ /* 0x000f700000000a00 */
[----:B------:R-:W2:Y:S01]  /*0070*/  LDC.64 R16, c[0x0][0x238] ;  /* 0x00008e00ff107b82 */ /* 0x000ea20000000a00 */
[----:B-1----:R-:W-:-:S07]  /*0080*/  LOP3.LUT R7, R7, 0x7f, RZ, 0xc0, !PT ;  /* 0x0000007f07077812 */ /* 0x002fce00078ec0ff */
[----:B------:R-:W1:Y:S01]  /*0090*/  LDC.64 R12, c[0x0][0x248] ;  /* 0x00009200ff0c7b82 */ /* 0x000e620000000a00 */
[----:B---3--:R-:W-:Y:S02]  /*00a0*/  SHF.R.S32.HI R2, RZ, 0x18, R0 ;  /* 0x00000018ff027819 */ /* 0x008fe40000011400 */
[----:B------:R-:W-:Y:S02]  /*00b0*/  LEA R7, R0, R7, 0x7 ;  /* 0x0000000700077211 */ /* 0x000fe400078e38ff */
[----:B------:R-:W-:-:S03]  /*00c0*/  SGXT R0, R2, 0x1 ;  /* 0x000000010200781a */ /* 0x000fc60000000200 */
[----:B------:R-:W3:Y:S01]  /*00d0*/  LDC.64 R2, c[0x0][0x228] ;  /* 0x00008a00ff027b82 */ /* 0x000ee20000000a00 */
[----:B------:R-:W-:-:S04]  /*00e0*/  LEA.HI R0, R0, R7, RZ, 0x6 ;  /* 0x0000000700007211 */ /* 0x000fc800078f30ff */
[----:B------:R-:W-:-:S03]  /*00f0*/  SHF.R.S32.HI R0, RZ, 0x6, R0 ;  /* 0x00000006ff007819 */ /* 0x000fc60000011400 */
[----:B------:R-:W1:Y:S01]  /*0100*/  LDC.64 R8, c[0x0][0x240] ;  /* 0x00009000ff087b82 */ /* 0x000e620000000a00 */
[----:B------:R-:W-:-:S04]  /*0110*/  LEA.HI R4, R0, R0, RZ, 0x5 ;  /* 0x0000000000047211 */ /* 0x000fc800078f28ff */
[----:B------:R-:W-:-:S03]  /*0120*/  LOP3.LUT R11, R4, 0xffffffe0, RZ, 0xc0, !PT ;  /* 0xffffffe0040b7812 */ /* 0x000fc600078ec0ff */
[----:B------:R-:W1:Y:S01]  /*0130*/  LDC.64 R4, c[0x0][0x250] ;  /* 0x00009400ff047b82 */ /* 0x000e620000000a00 */
[----:B------:R-:W-:-:S05]  /*0140*/  IADD3 R11, R0, -R11, RZ ;  /* 0x8000000b000b7210 */ /* 0x000fca0007ffe0ff */
[----:B---3--:R-:W-:-:S05]  /*0150*/  IMAD.WIDE R2, R11, 0x4, R2 ;  /* 0x000000040b027825 */ /* 0x008fca00078e0202 */
[----:B------:R3:W5:Y:S01]  /*0160*/  LDG.E.EL R0, desc[UR4][R2.64] ;  /* 0x0000000402007981 */ /* 0x000762000c2e1900 */
[----:B--2---:R-:W-:-:S04]  /*0170*/  IMAD.WIDE R14, R11, 0x4, R14 ;  /* 0x000000040b0e7825 */ /* 0x004fc800078e020e */
[----:B----4-:R-:W-:Y:S02]  /*0180*/  IMAD.WIDE R20, R7, 0x4, R20 ;  /* 0x0000000407147825 */ /* 0x010fe400078e0214 */
[----:B------:R-:W2:Y:S01]  /*0190*/  LDG.E.EL R15, desc[UR4][R14.64] ;  /* 0x000000040e0f7981 */ /* 0x000ea2000c2e1900 */
[----:B---3--:R-:W3:Y:S03]  /*01a0*/  LDC.64 R2, c[0x0][0x258] ;  /* 0x00009600ff027b82 */ /* 0x008ee60000000a00 */
[----:B------:R-:W2:Y:S01]  /*01b0*/  LDG.E R6, desc[UR4][R20.64] ;  /* 0x0000000414067981 */ /* 0x000ea2000c1e1900 */
[----:B-----5:R-:W-:-:S04]  /*01c0*/  IMAD.WIDE R18, R11, 0x4, R18 ;  /* 0x000000040b127825 */ /* 0x020fc800078e0212 */
[----:B0-----:R-:W-:-:S04]  /*01d0*/  IMAD.WIDE R16, R11, 0x4, R16 ;  /* 0x000000040b107825 */ /* 0x001fc800078e0210 */
[----:B-1----:R-:W-:Y:S02]  /*01e0*/  IMAD.WIDE R22, R7, 0x4, R12 ;  /* 0x0000000407167825 */ /* 0x002fe400078e020c */
[----:B------:R-:W4:Y:S04]  /*01f0*/  LDG.E.EL R12, desc[UR4][R18.64] ;  /* 0x00000004120c7981 */ /* 0x000f28000c2e1900 */
[----:B------:R0:W4:Y:S04]  /*0200*/  LDG.E.EL R13, desc[UR4][R16.64] ;  /* 0x00000004100d7981 */ /* 0x000128000c2e1900 */
[----:B------:R-:W5:Y:S01]  /*0210*/  LDG.E R10, desc[UR4][R22.64] ;  /* 0x00000004160a7981 */ /* 0x000f62000c1e1900 */
[----:B------:R-:W-:-:S04]  /*0220*/  IMAD.WIDE R24, R11, 0x4, R4 ;  /* 0x000000040b187825 */ /* 0x000fc800078e0204 */
[----:B------:R-:W-:Y:S01]  /*0230*/  IMAD.WIDE R8, R11, 0x4, R8 ;  /* 0x000000040b087825 */ /* 0x000fe200078e0208 */
[----:B------:R-:W2:Y:S03]  /*0240*/  LDG.E.EL R5, desc[UR4][R24.64] ;  /* 0x0000000418057981 */ /* 0x000ea6000c2e1900 */
[C---:B---3--:R-:W-:Y:S01]  /*0250*/  IMAD.WIDE R2, R7.reuse, 0x4, R2 ;  /* 0x0000000407027825 */ /* 0x048fe200078e0202 */
[----:B------:R1:W3:Y:S04]  /*0260*/  LDG.E.EL R4, desc[UR4][R8.64] ;  /* 0x0000000408047981 */ /* 0x0002e8000c2e1900 */
[----:B------:R1:W3:Y:S01]  /*0270*/  LDG.E R11, desc[UR4][R2.64] ;  /* 0x00000004020b7981 */ /* 0x0002e2000c1e1900 */
[----:B0-----:R-:W-:Y:S01]  /*0280*/  HFMA2.MMA R17, -RZ, RZ, 1.625, 0 ;  /* 0x3e800000ff117435 */ /* 0x001fe200000001ff */
[----:B-1----:R-:W0:Y:S08]  /*0290*/  LDC.64 R8, c[0x0][0x210] ;  /* 0x00008400ff087b82 */ /* 0x002e300000000a00 */
[----:B------:R-:W1:Y:S01]  /*02a0*/  LDC.64 R2, c[0x0][0x260] ;  /* 0x00009800ff027b82 */ /* 0x000e620000000a00 */
[----:B0-----:R-:W-:-:S04]  /*02b0*/  IMAD.WIDE R8, R7, 0x4, R8 ;  /* 0x0000000407087825 */ /* 0x001fc800078e0208 */
[----:B------:R-:W-:-:S04]  /*02c0*/  FADD R0, R0, 9.9999997473787516356e-06 ;  /* 0x3727c5ac00007421 */ /* 0x000fc80000000000 */
[----:B------:R-:W0:Y:S02]  /*02d0*/  MUFU.SQRT R14, R0 ;  /* 0x00000000000e7308 */ /* 0x000e240000002000 */
[C---:B0-----:R-:W-:Y:S02]  /*02e0*/  FSETP.GT.AND P0, PT, R14.reuse, 8.50705917302346158658e+37, PT ;  /* 0x7e8000000e00780b */ /* 0x041fe40003f04000 */
[----:B------:R-:W-:-:S11]  /*02f0*/  FSETP.GEU.AND P1, PT, R14, 1.175494350822287508e-38, PT ;  /* 0x008000000e00780b */ /* 0x000fd60003f2e000 */
[----:B------:R-:W-:-:S04]  /*0300*/  @P0 FMUL R14, R14, 0.25 ;  /* 0x3e8000000e0e0820 */ /* 0x000fc80000400000 */
[----:B------:R-:W-:-:S06]  /*0310*/  @!P1 FMUL R14, R14, 16777216 ;  /* 0x4b8000000e0e9820 */ /* 0x000fcc0000400000 */
[----:B------:R-:W0:Y:S01]  /*0320*/  MUFU.RCP R14, R14 ;  /* 0x0000000e000e7308 */ /* 0x000e220000001000 */
[----:B------:R-:W-:Y:S01]  /*0330*/  FSEL R17, R17, 1, P0 ;  /* 0x3f80000011117808 */ /* 0x000fe20000000000 */
[----:B--2---:R-:W-:-:S04]  /*0340*/  FADD R6, R6, -R15 ;  /* 0x8000000f06067221 */ /* 0x004fc80000000000 */
[----:B------:R-:W-:-:S04]  /*0350*/  @!P1 FMUL R17, R17, 16777216 ;  /* 0x4b80000011119820 */ /* 0x000fc80000400000 */
[----:B0-----:R-:W-:-:S04]  /*0360*/  FMUL R17, R14, R17 ;  /* 0x000000110e117220 */ /* 0x001fc80000400000 */
[----:B------:R-:W-:Y:S01]  /*0370*/  FMUL R6, R6, R17 ;  /* 0x0000001106067220 */ /* 0x000fe20000400000 */
[----:B-----5:R-:W-:-:S03]  /*0380*/  FSETP.GT.AND P1, PT, R10, RZ, PT ;  /* 0x000000ff0a00720b */ /* 0x020fc60003f24000 */
[----:B----4-:R-:W-:Y:S01]  /*0390*/  FFMA R13, R12, R6, R13 ;  /* 0x000000060c0d7223 */ /* 0x010fe2000000000d */
[----:B------:R-:W-:-:S04]  /*03a0*/  SHF.R.S32.HI R0, RZ, 0x1f, R7 ;  /* 0x0000001fff007819 */ /* 0x000fc80000011407 */
[----:B------:R-:W-:Y:S02]  /*03b0*/  FSETP.GT.AND P0, PT, R13, RZ, PT ;  /* 0x000000ff0d00720b */ /* 0x000fe40003f04000 */
[----:B------:R-:W-:-:S04]  /*03c0*/  LEA.HI R0, R0, R7, RZ, 0xb ;  /* 0x0000000700007211 */ /* 0x000fc800078f58ff */
[----:B------:R-:W-:Y:S01]  /*03d0*/  SHF.L.U32 R6, R0, 0x1, RZ ;  /* 0x0000000100067819 */ /* 0x000fe200000006ff */
[----:B------:R-:W-:Y:S01]  /*03e0*/  @!P1 FMUL R10, R10, R5 ;  /* 0x000000050a0a9220 */ /* 0x000fe20000400000 */
[----:B------:R-:W-:Y:S02]  /*03f0*/  LOP3.LUT R0, R0, 0xfffff800, RZ, 0xc0, !PT ;  /* 0xfffff80000007812 */ /* 0x000fe400078ec0ff */
[----:B------:R-:W-:Y:S01]  /*0400*/  LOP3.LUT R6, R6, 0xfffff000, RZ, 0xc0, !PT ;  /* 0xfffff00006067812 */ /* 0x000fe200078ec0ff */
[----:B---3--:R-:W-:Y:S02]  /*0410*/  FADD R10, R11, R10 ;  /* 0x0000000a0b0a7221 */ /* 0x008fe40000000000 */
[----:B------:R-:W-:Y:S01]  /*0420*/  @!P0 FMUL R13, R4, R13 ;  /* 0x0000000d040d8220 */ /* 0x000fe20000400000 */
[----:B------:R-:W-:-:S03]  /*0430*/  IADD3 R5, R6, R7, -R0 ;  /* 0x0000000706057210 */ /* 0x000fc60007ffe800 */
[----:B------:R-:W-:Y:S02]  /*0440*/  FADD R13, R13, R10 ;  /* 0x0000000a0d0d7221 */ /* 0x000fe40000000000 */
[----:B-1----:R-:W-:-:S03]  /*0450*/  IMAD.WIDE R2, R5, 0x4, R2 ;  /* 0x0000000405027825 */ /* 0x002fc600078e0202 */
[----:B------:R-:W-:Y:S04]  /*0460*/  STG.E desc[UR4][R8.64], R13 ;  /* 0x0000000d08007986 */ /* 0x000fe8000c101904 */
[----:B------:R-:W-:Y:S01]  /*0470*/  STG.E desc[UR4][R2.64], R13 ;  /* 0x0000000d02007986 */ /* 0x000fe2000c101904 */
[----:B------:R-:W-:Y:S05]  /*0480*/  EXIT ;  /* 0x000000000000794d */ /* 0x000fea0003800000 */
.L_x_0:
[----:B------:R-:W-:-:S00]  /*0490*/  BRA `(.L_x_0) ;  /* 0xfffffffc00fc7947 */ /* 0x000fc0000383ffff */
[----:B------:R-:W-:-:S00]  /*04a0*/  NOP ;  /* 0x0000000000007918 */ /* 0x000fc00000000000 */
        /* <DEDUP_REMOVED lines=13> */
.L_x_1:


//--------------------- .nv.global.init           --------------------------
	.section	.nv.global.init,"aw",@progbits
.nv.global.init:
	.type		_$_str,@object
	.size		_$_str,(_$_str_$_2 - _$_str)
_$_str:
        /*0000*/ 	.byte	0x5f, 0x5f, 0x43, 0x55, 0x44, 0x41, 0x5f, 0x46, 0x54, 0x5a, 0x00
	.type		_$_str_$_2,@object
	.size		_$_str_$_2,(.L_1 - _$_str_$_2)
_$_str_$_2:
        /*000b*/ 	.byte	0x5f, 0x5f, 0x43, 0x55, 0x44, 0x41, 0x5f, 0x50, 0x52, 0x45, 0x43, 0x5f, 0x53, 0x51, 0x52, 0x54
        /*001b*/ 	.byte	0x00
.L_1:


//--------------------- .nv.constant0.triton_poi_fused__native_batch_norm_legit_no_training__prelu_kernel_add_cat_30 --------------------------
	.section	.nv.constant0.triton_poi_fused__native_batch_norm_legit_no_training__prelu_kernel_add_cat_30,"a",@progbits
	.sectionflags	@""
	.align	4
.nv.constant0.triton_poi_fused__native_batch_norm_legit_no_training__prelu_kernel_add_cat_30:
	.zero		620
